//
// Generated by NVIDIA NVVM Compiler
//
// Compiler Build ID: CL-36424714
// Cuda compilation tools, release 13.0, V13.0.88
// Based on NVVM 20.0.0
//

.version 9.0
.target sm_100
.address_size 64

	// .globl	_Z4test6__halfS_

.visible .entry _Z4test6__halfS_(
	.param .align 2 .b8 _Z4test6__halfS__param_0[2],
	.param .align 2 .b8 _Z4test6__halfS__param_1[2]
)
{


	ret;

}


// ===== COMPILED SASS (sm_100) =====

	.target	sm_100

	.elftype	@"ET_EXEC"


//--------------------- .note.nv.tkinfo           --------------------------
	.section	.note.nv.tkinfo,"",@"SHT_NOTE"
	.sectionflags	@"SHF_NOTE_NV_TKINFO"
	.tkinfo
        /*0018*/ 	.word	0x00000002
        /*0030*/ 	.string	""
        /*0030*/ 	.string	"ptxas"
        /*0030*/ 	.string	"Cuda compilation tools, release 13.0, V13.0.88"
        /*0030*/ 	.string	"Build cuda_13.0.r13.0/compiler.36424714_0"
        /*0030*/ 	.string	"-arch sm_100 -m 64 "



//--------------------- .note.nv.cuinfo           --------------------------
	.section	.note.nv.cuinfo,"",@"SHT_NOTE"
	.sectionflags	@"SHF_NOTE_NV_CUINFO"
        /*0018*/ 	.short	0x0002
        /*001a*/ 	.short	0x0064
        /*001c*/ 	.short	0x0082
	.zero		2


//--------------------- .nv.info                  --------------------------
	.section	.nv.info,"",@"SHT_CUDA_INFO"
	.align	4


	//----- nvinfo : EIATTR_REGCOUNT
	.align		4
        /*0000*/ 	.byte	0x04, 0x2f
        /*0002*/ 	.short	(.L_1 - .L_0)
	.align		4
.L_0:
        /*0004*/ 	.word	index@(_Z4test6__halfS_)
        /*0008*/ 	.word	0x00000004


	//----- nvinfo : EIATTR_FRAME_SIZE
	.align		4
.L_1:
        /*000c*/ 	.byte	0x04, 0x11
        /*000e*/ 	.short	(.L_3 - .L_2)
	.align		4
.L_2:
        /*0010*/ 	.word	index@(_Z4test6__halfS_)
        /*0014*/ 	.word	0x00000000


	//----- nvinfo : EIATTR_MIN_STACK_SIZE
	.align		4
.L_3:
        /*0018*/ 	.byte	0x04, 0x12
        /*001a*/ 	.short	(.L_5 - .L_4)
	.align		4
.L_4:
        /*001c*/ 	.word	index@(_Z4test6__halfS_)
        /*0020*/ 	.word	0x00000000
.L_5:


//--------------------- .nv.compat                --------------------------
	.section	.nv.compat,"",@"SHT_CUDA_COMPAT_INFO"
	.align	4
        /*0000*/ 	.byte	0x02, 0x09, 0x00, 0x00, 0x02, 0x02, 0x01, 0x00, 0x02, 0x05, 0x05, 0x00, 0x03, 0x07, 0x01, 0x01
        /*0010*/ 	.byte	0x02, 0x03, 0x00, 0x00, 0x02, 0x06, 0x01, 0x00, 0x04, 0x0b, 0x08, 0x00, 0x09, 0x00, 0x00, 0x00
        /*0020*/ 	.byte	0x00, 0x00, 0x00, 0x00


//--------------------- .nv.info._Z4test6__halfS_ --------------------------
	.section	.nv.info._Z4test6__halfS_,"",@"SHT_CUDA_INFO"
	.sectionflags	@""
	.align	4


	//----- nvinfo : EIATTR_CUDA_API_VERSION
	.align		4
        /*0000*/ 	.byte	0x04, 0x37
        /*0002*/ 	.short	(.L_7 - .L_6)
.L_6:
        /*0004*/ 	.word	0x00000082


	//----- nvinfo : EIATTR_KPARAM_INFO
	.align		4
.L_7:
        /*0008*/ 	.byte	0x04, 0x17
        /*000a*/ 	.short	(.L_9 - .L_8)
.L_8:
        /*000c*/ 	.word	0x00000000
        /*0010*/ 	.short	0x0001
        /*0012*/ 	.short	0x0002
        /*0014*/ 	.byte	0x00, 0xf0, 0x09, 0x00


	//----- nvinfo : EIATTR_KPARAM_INFO
	.align		4
.L_9:
        /*0018*/ 	.byte	0x04, 0x17
        /*001a*/ 	.short	(.L_11 - .L_10)
.L_10:
        /*001c*/ 	.word	0x00000000
        /*0020*/ 	.short	0x0000
        /*0022*/ 	.short	0x0000
        /*0024*/ 	.byte	0x00, 0xf0, 0x09, 0x00


	//----- nvinfo : EIATTR_SPARSE_MMA_MASK
	.align		4
.L_11:
        /*0028*/ 	.byte	0x03, 0x50
        /*002a*/ 	.short	0x0000


	//----- nvinfo : EIATTR_MAXREG_COUNT
	.align		4
        /*002c*/ 	.byte	0x03, 0x1b
        /*002e*/ 	.short	0x00ff


	//----- nvinfo : EIATTR_MERCURY_ISA_VERSION
	.align		4
        /*0030*/ 	.byte	0x03, 0x5f
        /*0032*/ 	.short	0x0101


	//----- nvinfo : EIATTR_VRC_CTA_INIT_COUNT
	.align		4
        /*0034*/ 	.byte	0x02, 0x4a
	.zero		1
	.zero		1


	//----- nvinfo : EIATTR_EXIT_INSTR_OFFSETS
	.align		4
        /*0038*/ 	.byte	0x04, 0x1c
        /*003a*/ 	.short	(.L_13 - .L_12)


	//   ....[0]....
.L_12:
        /*003c*/ 	.word	0x00000010


	//----- nvinfo : EIATTR_CBANK_PARAM_SIZE
	.align		4
.L_13:
        /*0040*/ 	.byte	0x03, 0x19
        /*0042*/ 	.short	0x0004


	//----- nvinfo : EIATTR_PARAM_CBANK
	.align		4
        /*0044*/ 	.byte	0x04, 0x0a
        /*0046*/ 	.short	(.L_15 - .L_14)
	.align		4
.L_14:
        /*0048*/ 	.word	index@(.nv.constant0._Z4test6__halfS_)
        /*004c*/ 	.short	0x0380
        /*004e*/ 	.short	0x0004


	//----- nvinfo : EIATTR_SW_WAR
	.align		4
.L_15:
        /*0050*/ 	.byte	0x04, 0x36
        /*0052*/ 	.short	(.L_17 - .L_16)
.L_16:
        /*0054*/ 	.word	0x00000008
.L_17:


//--------------------- .nv.callgraph             --------------------------
	.section	.nv.callgraph,"",@"SHT_CUDA_CALLGRAPH"
	.align	4
	.sectionentsize	8
	.align		4
        /*0000*/ 	.word	0x00000000
	.align		4
        /*0004*/ 	.word	0xffffffff
	.align		4
        /*0008*/ 	.word	0x00000000
	.align		4
        /*000c*/ 	.word	0xfffffffe
	.align		4
        /*0010*/ 	.word	0x00000000
	.align		4
        /*0014*/ 	.word	0xfffffffd
	.align		4
        /*0018*/ 	.word	0x00000000
	.align		4
        /*001c*/ 	.word	0xfffffffc


//--------------------- .text._Z4test6__halfS_    --------------------------
	.section	.text._Z4test6__halfS_,"ax",@progbits
	.align	128
        .global         _Z4test6__halfS_
        .type           _Z4test6__halfS_,@function
        .size           _Z4test6__halfS_,(.L_x_1 - _Z4test6__halfS_)
        .other          _Z4test6__halfS_,@"STO_CUDA_ENTRY STV_DEFAULT"
_Z4test6__halfS_:
.text._Z4test6__halfS_:
[----:B------:R-:W-:Y:S01]  /*0000*/  LDC R1, c[0x0][0x37c] ;  /* 0x0000df00ff017b82 */ /* 0x000fe20000000800 */
[----:B------:R-:W-:Y:S05]  /*0010*/  EXIT ;  /* 0x000000000000794d */ /* 0x000fea0003800000 */
.L_x_0:
[----:B------:R-:W-:-:S00]  /*0020*/  BRA `(.L_x_0) ;  /* 0xfffffffc00fc7947 */ /* 0x000fc0000383ffff */
[----:B------:R-:W-:-:S00]  /*0030*/  NOP ;  /* 0x0000000000007918 */ /* 0x000fc00000000000 */
        /* <DEDUP_REMOVED lines=12> */
.L_x_1:


//--------------------- .nv.shared.reserved.0     --------------------------
	.section	.nv.shared.reserved.0,"aw",@nobits
	.weak		__nv_reservedSMEM_offset_0_alias
	.size		__nv_reservedSMEM_offset_0_alias, 0, 64
	.other		__nv_reservedSMEM_offset_0_alias,@"STO_CUDA_RESERVED_SHARED STV_DEFAULT"
__nv_reservedSMEM_offset_0_alias:
	.zero		0
	.zero		64


//--------------------- .nv.constant0._Z4test6__halfS_ --------------------------
	.section	.nv.constant0._Z4test6__halfS_,"a",@progbits
	.sectionflags	@""
	.align	4
.nv.constant0._Z4test6__halfS_:
	.zero		900


//--------------------- SYMBOLS --------------------------

	.type		.nv.reservedSmem.offset0,@object
	.size		.nv.reservedSmem.offset0,0x4
